	.headerflags	@"EF_CUDA_TEXMODE_UNIFIED EF_CUDA_64BIT_ADDRESS EF_CUDA_ACCELERATORS EF_CUDA_SM90 EF_CUDA_VIRTUAL_SM(EF_CUDA_SM90)"
	.elftype	@"ET_EXEC"


//--------------------- .nv.info                  --------------------------
	.section	.nv.info,"",@"SHT_CUDA_INFO"
	.align	4


	//----- nvinfo : EIATTR_REGCOUNT
	.align		4
        /*0000*/ 	.byte	0x04, 0x2f
        /*0002*/ 	.short	(.L_2 - .L_1)
	.align		4
.L_1:
        /*0004*/ 	.word	index@(triton_poi_fused_native_layer_norm_relu_1)
        /*0008*/ 	.word	0x00000010


	//----- nvinfo : EIATTR_MIN_STACK_SIZE
	.align		4
.L_2:
        /*000c*/ 	.byte	0x04, 0x12
        /*000e*/ 	.short	(.L_4 - .L_3)
	.align		4
.L_3:
        /*0010*/ 	.word	index@(triton_poi_fused_native_layer_norm_relu_1)
        /*0014*/ 	.word	0x00000000


	//----- nvinfo : EIATTR_FRAME_SIZE
	.align		4
.L_4:
        /*0018*/ 	.byte	0x04, 0x11
        /*001a*/ 	.short	(.L_6 - .L_5)
	.align		4
.L_5:
        /*001c*/ 	.word	index@(triton_poi_fused_native_layer_norm_relu_1)
        /*0020*/ 	.word	0x00000000


	//----- nvinfo : EIATTR_MIN_STACK_SIZE
	.align		4
.L_6:
        /*0024*/ 	.byte	0x04, 0x12
        /*0026*/ 	.short	(.L_8 - .L_7)
	.align		4
.L_7:
        /*0028*/ 	.word	index@(triton_poi_fused_native_layer_norm_relu_1)
        /*002c*/ 	.word	0x00000000
.L_8:


//--------------------- .nv.info.triton_poi_fused_native_layer_norm_relu_1 --------------------------
	.section	.nv.info.triton_poi_fused_native_layer_norm_relu_1,"",@"SHT_CUDA_INFO"
	.sectionflags	@""
	.align	4


	//----- nvinfo : EIATTR_CUDA_API_VERSION
	.align		4
        /*0000*/ 	.byte	0x04, 0x37
        /*0002*/ 	.short	(.L_10 - .L_9)
.L_9:
        /*0004*/ 	.word	0x0000007c


	//----- nvinfo : EIATTR_KPARAM_INFO
	.align		4
.L_10:
        /*0008*/ 	.byte	0x04, 0x17
        /*000a*/ 	.short	(.L_12 - .L_11)
.L_11:
        /*000c*/ 	.word	0x00000000
        /*0010*/ 	.short	0x0004
        /*0012*/ 	.short	0x0020
        /*0014*/ 	.byte	0x00, 0xf0, 0x11, 0x00


	//----- nvinfo : EIATTR_KPARAM_INFO
	.align		4
.L_12:
        /*0018*/ 	.byte	0x04, 0x17
        /*001a*/ 	.short	(.L_14 - .L_13)
.L_13:
        /*001c*/ 	.word	0x00000000
        /*0020*/ 	.short	0x0003
        /*0022*/ 	.short	0x0018
        /*0024*/ 	.byte	0x00, 0xf4, 0x21, 0x00


	//----- nvinfo : EIATTR_KPARAM_INFO
	.align		4
.L_14:
        /*0028*/ 	.byte	0x04, 0x17
        /*002a*/ 	.short	(.L_16 - .L_15)
.L_15:
        /*002c*/ 	.word	0x00000000
        /*0030*/ 	.short	0x0002
        /*0032*/ 	.short	0x0010
        /*0034*/ 	.byte	0x00, 0xf4, 0x21, 0x00


	//----- nvinfo : EIATTR_KPARAM_INFO
	.align		4
.L_16:
        /*0038*/ 	.byte	0x04, 0x17
        /*003a*/ 	.short	(.L_18 - .L_17)
.L_17:
        /*003c*/ 	.word	0x00000000
        /*0040*/ 	.short	0x0001
        /*0042*/ 	.short	0x0008
        /*0044*/ 	.byte	0x00, 0xf4, 0x21, 0x00


	//----- nvinfo : EIATTR_KPARAM_INFO
	.align		4
.L_18:
        /*0048*/ 	.byte	0x04, 0x17
        /*004a*/ 	.short	(.L_20 - .L_19)
.L_19:
        /*004c*/ 	.word	0x00000000
        /*0050*/ 	.short	0x0000
        /*0052*/ 	.short	0x0000
        /*0054*/ 	.byte	0x00, 0xf4, 0x21, 0x00


	//----- nvinfo : EIATTR_SPARSE_MMA_MASK
	.align		4
.L_20:
        /*0058*/ 	.byte	0x03, 0x50
        /*005a*/ 	.short	0x0000


	//----- nvinfo : EIATTR_MAXREG_COUNT
	.align		4
        /*005c*/ 	.byte	0x03, 0x1b
        /*005e*/ 	.short	0x00ff


	//----- nvinfo : EIATTR_EXIT_INSTR_OFFSETS
	.align		4
        /*0060*/ 	.byte	0x04, 0x1c
        /*0062*/ 	.short	(.L_22 - .L_21)


	//   ....[0]....
.L_21:
        /*0064*/ 	.word	0x000001a0


	//   ....[1]....
        /*0068*/ 	.word	0x000001c0


	//----- nvinfo : EIATTR_REQNTID
	.align		4
.L_22:
        /*006c*/ 	.byte	0x04, 0x10
        /*006e*/ 	.short	(.L_24 - .L_23)
.L_23:
        /*0070*/ 	.word	0x00000020
        /*0074*/ 	.word	0x00000001
        /*0078*/ 	.word	0x00000001


	//----- nvinfo : EIATTR_CBANK_PARAM_SIZE
	.align		4
.L_24:
        /*007c*/ 	.byte	0x03, 0x19
        /*007e*/ 	.short	0x0024


	//----- nvinfo : EIATTR_PARAM_CBANK
	.align		4
        /*0080*/ 	.byte	0x04, 0x0a
        /*0082*/ 	.short	(.L_26 - .L_25)
	.align		4
.L_25:
        /*0084*/ 	.word	index@(.nv.constant0.triton_poi_fused_native_layer_norm_relu_1)
        /*0088*/ 	.short	0x0210
        /*008a*/ 	.short	0x0024


	//----- nvinfo : EIATTR_SW_WAR
	.align		4
.L_26:
        /*008c*/ 	.byte	0x04, 0x36
        /*008e*/ 	.short	(.L_28 - .L_27)
.L_27:
        /*0090*/ 	.word	0x00000008
.L_28:


//--------------------- .nv.callgraph             --------------------------
	.section	.nv.callgraph,"",@"SHT_CUDA_CALLGRAPH"
	.align	4
	.sectionentsize	8
	.align		4
        /*0000*/ 	.word	0x00000000
	.align		4
        /*0004*/ 	.word	0xffffffff
	.align		4
        /*0008*/ 	.word	0x00000000
	.align		4
        /*000c*/ 	.word	0xfffffffe
	.align		4
        /*0010*/ 	.word	0x00000000
	.align		4
        /*0014*/ 	.word	0xfffffffd
	.align		4
        /*0018*/ 	.word	0x00000000
	.align		4
        /*001c*/ 	.word	0xfffffffc


//--------------------- .nv.constant4             --------------------------
	.section	.nv.constant4,"a",@progbits
	.align	8
	.align		8
.nv.constant4:
        /*0000*/ 	.dword	_$_str


//--------------------- .text.triton_poi_fused_native_layer_norm_relu_1 --------------------------
	.section	.text.triton_poi_fused_native_layer_norm_relu_1,"ax",@progbits
	.align	128
        .global         triton_poi_fused_native_layer_norm_relu_1
        .type           triton_poi_fused_native_layer_norm_relu_1,@function
        .size           triton_poi_fused_native_layer_norm_relu_1,(.L_x_1 - triton_poi_fused_native_layer_norm_relu_1)
        .other          triton_poi_fused_native_layer_norm_relu_1,@"STO_CUDA_ENTRY STV_DEFAULT"
triton_poi_fused_native_layer_norm_relu_1:
.text.triton_poi_fused_native_layer_norm_relu_1:
[----:B------:R-:W0:Y:S01]  /*0000*/  LDC R1, c[0x0][0x28] ;  /* 0x00000a00ff017b82 */ /* 0x000e220000000800 */
[----:B------:R-:W1:Y:S07]  /*0010*/  S2R R12, SR_TID.X ;  /* 0x00000000000c7919 */ /* 0x000e6e0000002100 */
[----:B------:R-:W2:Y:S01]  /*0020*/  LDC.64 R2, c[0x0][0x218] ;  /* 0x00008600ff027b82 */ /* 0x000ea20000000a00 */
[----:B------:R-:W-:Y:S01]  /*0030*/  ULDC.64 UR4, c[0x0][0x208] ;  /* 0x0000820000047ab9 */ /* 0x000fe20000000a00 */
[----:B------:R-:W3:Y:S06]  /*0040*/  S2R R11, SR_CTAID.X ;  /* 0x00000000000b7919 */ /* 0x000eec0000002500 */
[----:B------:R-:W4:Y:S08]  /*0050*/  LDC.64 R4, c[0x0][0x220] ;  /* 0x00008800ff047b82 */ /* 0x000f300000000a00 */
[----:B------:R-:W5:Y:S08]  /*0060*/  LDC.64 R6, c[0x0][0x228] ;  /* 0x00008a00ff067b82 */ /* 0x000f700000000a00 */
[----:B------:R-:W5:Y:S01]  /*0070*/  LDC.64 R8, c[0x0][0x210] ;  /* 0x00008400ff087b82 */ /* 0x000f620000000a00 */
[----:B-1----:R-:W-:Y:S01]  /*0080*/  LOP3.LUT R0, R12, 0x3, RZ, 0xc0, !PT ;  /* 0x000000030c007812 */ /* 0x002fe200078ec0ff */
[----:B----4-:R-:W4:Y:S03]  /*0090*/  LDG.E R4, desc[UR4][R4.64] ;  /* 0x0000000404047981 */ /* 0x010f26000c1e1900 */
[----:B---3--:R-:W-:Y:S01]  /*00a0*/  LEA R11, R11, R0, 0x2 ;  /* 0x000000000b0b7211 */ /* 0x008fe200078e10ff */
[----:B------:R-:W-:-:S03]  /*00b0*/  HFMA2.MMA R0, -RZ, RZ, 0, 0 ;  /* 0x00000000ff007435 */ /* 0x000fc600000001ff */
[C---:B------:R-:W-:Y:S01]  /*00c0*/  ISETP.GE.AND P0, PT, R11.reuse, 0x4, PT ;  /* 0x000000040b00780c */ /* 0x040fe20003f06270 */
[----:B--2---:R-:W-:Y:S01]  /*00d0*/  IMAD.WIDE R2, R11, 0x4, R2 ;  /* 0x000000040b027825 */ /* 0x004fe200078e0202 */
[----:B-----5:R-:W4:Y:S11]  /*00e0*/  LDG.E R7, desc[UR4][R6.64] ;  /* 0x0000000406077981 */ /* 0x020f36000c1e1900 */
[----:B------:R1:W2:Y:S01]  /*00f0*/  @!P0 LDG.E R0, desc[UR4][R2.64] ;  /* 0x0000000402008981 */ /* 0x0002a2000c1e1900 */
[----:B------:R-:W-:-:S04]  /*0100*/  LOP3.LUT P0, RZ, R12, 0x1c, RZ, 0xc0, !PT ;  /* 0x0000001c0cff7812 */ /* 0x000fc8000780c0ff */
[C---:B------:R-:W-:Y:S01]  /*0110*/  ISETP.LT.AND P0, PT, R11.reuse, 0x4, !P0 ;  /* 0x000000040b00780c */ /* 0x040fe20004701270 */
[----:B01----:R-:W-:-:S04]  /*0120*/  IMAD.WIDE R2, R11, 0x4, R8 ;  /* 0x000000040b027825 */ /* 0x003fc800078e0208 */
[----:B--2---:R-:W-:-:S04]  /*0130*/  FADD R0, R0, -R0 ;  /* 0x8000000000007221 */ /* 0x004fc80000000000 */
[----:B------:R-:W-:-:S04]  /*0140*/  FFMA R10, R0, R0, 9.9999997473787516356e-06 ;  /* 0x3727c5ac000a7423 */ /* 0x000fc80000000000 */
[----:B------:R-:W0:Y:S02]  /*0150*/  MUFU.RSQ R13, R10 ;  /* 0x0000000a000d7308 */ /* 0x000e240000001400 */
[----:B0-----:R-:W-:-:S04]  /*0160*/  FMUL R13, R0, R13 ;  /* 0x0000000d000d7220 */ /* 0x001fc80000400000 */
[----:B----4-:R-:W-:-:S05]  /*0170*/  FFMA R13, R4, R13, R7 ;  /* 0x0000000d040d7223 */ /* 0x010fca0000000007 */
[----:B------:R-:W-:-:S04]  /*0180*/  FSETP.GEU.AND P1, PT, R13, RZ, PT ;  /* 0x000000ff0d00720b */ /* 0x000fc80003f2e000 */
[----:B------:R-:W-:Y:S01]  /*0190*/  FSEL R13, R13, RZ, P1 ;  /* 0x000000ff0d0d7208 */ /* 0x000fe20000800000 */
[----:B------:R-:W-:Y:S08]  /*01a0*/  @!P0 EXIT ;  /* 0x000000000000894d */ /* 0x000ff00003800000 */
[----:B------:R-:W-:Y:S01]  /*01b0*/  STG.E desc[UR4][R2.64], R13 ;  /* 0x0000000d02007986 */ /* 0x000fe2000c101904 */
[----:B------:R-:W-:Y:S05]  /*01c0*/  EXIT ;  /* 0x000000000000794d */ /* 0x000fea0003800000 */
.L_x_0:
[----:B------:R-:W-:-:S00]  /*01d0*/  BRA `(.L_x_0) ;  /* 0xfffffffc00fc7947 */ /* 0x000fc0000383ffff */
[----:B------:R-:W-:-:S00]  /*01e0*/  NOP ;  /* 0x0000000000007918 */ /* 0x000fc00000000000 */
        /* <DEDUP_REMOVED lines=9> */
.L_x_1:


//--------------------- .nv.global.init           --------------------------
	.section	.nv.global.init,"aw",@progbits
.nv.global.init:
	.type		_$_str,@object
	.size		_$_str,(.L_0 - _$_str)
_$_str:
        /*0000*/ 	.byte	0x5f, 0x5f, 0x43, 0x55, 0x44, 0x41, 0x5f, 0x46, 0x54, 0x5a, 0x00
.L_0:


//--------------------- .nv.constant0.triton_poi_fused_native_layer_norm_relu_1 --------------------------
	.section	.nv.constant0.triton_poi_fused_native_layer_norm_relu_1,"a",@progbits
	.sectionflags	@""
	.align	4
.nv.constant0.triton_poi_fused_native_layer_norm_relu_1:
	.zero		564
